//
// Generated by NVIDIA NVVM Compiler
//
// Compiler Build ID: CL-36424714
// Cuda compilation tools, release 13.0, V13.0.88
// Based on NVVM 20.0.0
//

.version 9.0
.target sm_100
.address_size 64

	// .globl	_Z5crackmPiPm

.visible .entry _Z5crackmPiPm(
	.param .u64 _Z5crackmPiPm_param_0,
	.param .u64 .ptr .align 1 _Z5crackmPiPm_param_1,
	.param .u64 .ptr .align 1 _Z5crackmPiPm_param_2
)
{
	.local .align 16 .b8 	__local_depot0[2048];
	.reg .b64 	%SP;
	.reg .b64 	%SPL;
	.reg .pred 	%p<40>;
	.reg .b16 	%rs<41>;
	.reg .b32 	%r<91>;
	.reg .b64 	%rd<89>;

	mov.u64 	%SPL, __local_depot0;
	ld.param.u64 	%rd26, [_Z5crackmPiPm_param_0];
	ld.param.u64 	%rd25, [_Z5crackmPiPm_param_2];
	add.u64 	%rd1, %SPL, 0;
	mov.u32 	%r24, %ctaid.x;
	mov.u32 	%r25, %ntid.x;
	mov.u32 	%r26, %tid.x;
	mad.lo.s32 	%r27, %r24, %r25, %r26;
	cvt.u64.u32 	%rd28, %r27;
	add.s64 	%rd2, %rd26, %rd28;
	setp.gt.u64 	%p1, %rd2, 281474976710655;
	@%p1 bra 	$L__BB0_37;
	mov.b32 	%r87, 0;
$L__BB0_2:
	mul.wide.u32 	%rd29, %r87, 2;
	add.s64 	%rd30, %rd1, %rd29;
	mov.b32 	%r29, 4128831;
	st.local.v4.b32 	[%rd30], {%r29, %r29, %r29, %r29};
	st.local.v4.b32 	[%rd30+16], {%r29, %r29, %r29, %r29};
	st.local.v4.b32 	[%rd30+32], {%r29, %r29, %r29, %r29};
	st.local.v4.b32 	[%rd30+48], {%r29, %r29, %r29, %r29};
	st.local.v4.b32 	[%rd30+64], {%r29, %r29, %r29, %r29};
	st.local.v4.b32 	[%rd30+80], {%r29, %r29, %r29, %r29};
	st.local.v4.b32 	[%rd30+96], {%r29, %r29, %r29, %r29};
	st.local.v4.b32 	[%rd30+112], {%r29, %r29, %r29, %r29};
	add.s32 	%r87, %r87, 64;
	setp.ne.s32 	%p2, %r87, 1024;
	@%p2 bra 	$L__BB0_2;
	ld.local.u16 	%rs34, [%rd1];
	mov.b16 	%rs40, 0;
	mov.b32 	%r88, 0;
	mov.u64 	%rd88, %rd2;
	bra.uni 	$L__BB0_5;
$L__BB0_4:
	add.s32 	%r88, %r88, 1;
	setp.eq.s32 	%p39, %r88, 10;
	@%p39 bra 	$L__BB0_37;
$L__BB0_5:
	cvt.s32.s16 	%r31, %rs34;
	sub.s32 	%r32, 71, %r31;
	sub.s32 	%r33, 10, %r88;
	mul.lo.s32 	%r34, %r33, 9;
	setp.gt.s32 	%p3, %r32, %r34;
	@%p3 bra 	$L__BB0_37;
	mad.lo.s64 	%rd31, %rd88, 25214903917, 11;
	shr.u64 	%rd32, %rd31, 44;
	cvt.u32.u64 	%r35, %rd32;
	and.b32  	%r5, %r35, 15;
	mad.lo.s64 	%rd4, %rd88, 8602081037417187945, 277363943098;
	and.b64  	%rd88, %rd4, 281474976710655;
	shr.u64 	%rd33, %rd88, 44;
	cvt.u16.u64 	%rs19, %rd33;
	add.s16 	%rs4, %rs19, 8;
	shl.b16 	%rs20, %rs4, 5;
	cvt.u64.u16 	%rd34, %rs20;
	and.b64  	%rd35, %rd32, 15;
	or.b64  	%rd36, %rd35, %rd34;
	shl.b64 	%rd37, %rd36, 1;
	add.s64 	%rd38, %rd1, %rd37;
	ld.local.u16 	%rs21, [%rd38+16];
	shl.b16 	%rs22, %rs21, 1;
	add.s16 	%rs5, %rs22, 2;
	cvt.s32.s16 	%r6, %rs5;
	add.s32 	%r36, %r6, -1;
	and.b32  	%r37, %r6, %r36;
	setp.eq.s32 	%p4, %r37, 0;
	@%p4 bra 	$L__BB0_7;
	bra.uni 	$L__BB0_8;
$L__BB0_7:
	mad.lo.s64 	%rd41, %rd4, 25214903917, 11;
	and.b64  	%rd88, %rd41, 281474976710655;
	cvt.s64.s16 	%rd42, %rs5;
	shr.u64 	%rd43, %rd88, 17;
	mul.lo.s64 	%rd44, %rd43, %rd42;
	shr.u64 	%rd45, %rd44, 31;
	cvt.u32.u64 	%r89, %rd45;
	bra.uni 	$L__BB0_9;
$L__BB0_8:
	mad.lo.s64 	%rd39, %rd88, 25214903917, 11;
	and.b64  	%rd88, %rd39, 281474976710655;
	shr.u64 	%rd40, %rd88, 17;
	cvt.u32.u64 	%r38, %rd40;
	rem.s32 	%r89, %r38, %r6;
	add.s32 	%r39, %r6, %r38;
	sub.s32 	%r40, %r89, %r39;
	setp.gt.s32 	%p5, %r40, -1;
	@%p5 bra 	$L__BB0_8;
$L__BB0_9:
	cvt.u32.u16 	%r10, %rs4;
	add.s32 	%r11, %r5, 8;
	mov.b16 	%rs36, 0;
$L__BB0_10:
	mad.lo.s64 	%rd46, %rd88, 25214903917, 11;
	shr.u64 	%rd47, %rd46, 45;
	cvt.u32.u64 	%r41, %rd47;
	and.b32  	%r42, %r41, 7;
	add.s32 	%r43, %r42, %r11;
	mad.lo.s64 	%rd48, %rd88, 8602081037417187945, 277363943098;
	shr.u64 	%rd49, %rd48, 45;
	cvt.u32.u64 	%r44, %rd49;
	and.b32  	%r45, %r44, 7;
	sub.s32 	%r46, %r43, %r45;
	mad.lo.s64 	%rd50, %rd88, 2360119957213856949, 2389171320405252413;
	shr.u64 	%rd51, %rd50, 46;
	cvt.u32.u64 	%r47, %rd51;
	and.b32  	%r48, %r47, 3;
	add.s32 	%r49, %r48, %r89;
	mad.lo.s64 	%rd52, %rd88, 5985058416696778513, -8542997297661424380;
	shr.u64 	%rd53, %rd52, 46;
	cvt.u32.u64 	%r50, %rd53;
	and.b32  	%r51, %r50, 3;
	sub.s32 	%r12, %r49, %r51;
	mad.lo.s64 	%rd54, %rd88, 8899233814207381565, 1952413064874484415;
	shr.u64 	%rd55, %rd54, 45;
	cvt.u32.u64 	%r52, %rd55;
	and.b32  	%r53, %r52, 7;
	add.s32 	%r54, %r53, %r10;
	mad.lo.s64 	%rd11, %rd88, 3291645168302270457, 7610264652607923550;
	and.b64  	%rd88, %rd11, 281474976710655;
	shr.u64 	%rd56, %rd88, 45;
	cvt.u32.u64 	%r55, %rd56;
	sub.s32 	%r56, %r54, %r55;
	cvt.s32.s16 	%r13, %r12;
	shl.b32 	%r57, %r56, 5;
	add.s32 	%r14, %r57, %r46;
	mul.wide.u32 	%rd57, %r14, 2;
	add.s64 	%rd13, %rd1, %rd57;
	ld.local.s16 	%r15, [%rd13];
	setp.le.s32 	%p6, %r13, %r15;
	and.b32  	%r16, %r12, 32768;
	setp.eq.s32 	%p7, %r16, 0;
	and.pred  	%p8, %p7, %p6;
	@%p8 bra 	$L__BB0_34;
	mad.lo.s64 	%rd14, %rd11, 25214903917, 11;
	and.b64  	%rd88, %rd14, 281474976710655;
	shr.u64 	%rd58, %rd88, 17;
	cvt.u32.u64 	%r58, %rd58;
	mul.hi.u32 	%r59, %r58, 1431655766;
	mul.lo.s32 	%r60, %r59, 3;
	sub.s32 	%r17, %r58, %r60;
	cvt.u16.u32 	%rs24, %r17;
	add.s16 	%rs8, %rs24, 1;
	cvt.u32.u16 	%r18, %rs8;
	and.b32  	%r61, %r17, %r18;
	setp.eq.s32 	%p9, %r61, 0;
	@%p9 bra 	$L__BB0_12;
	bra.uni 	$L__BB0_13;
$L__BB0_12:
	mad.lo.s64 	%rd61, %rd14, 25214903917, 11;
	and.b64  	%rd88, %rd61, 281474976710655;
	cvt.u64.u16 	%rd62, %rs8;
	shr.u64 	%rd63, %rd88, 17;
	mul.lo.s64 	%rd64, %rd63, %rd62;
	shr.u64 	%rd65, %rd64, 31;
	cvt.u32.u64 	%r90, %rd65;
	bra.uni 	$L__BB0_14;
$L__BB0_13:
	mad.lo.s64 	%rd59, %rd88, 25214903917, 11;
	and.b64  	%rd88, %rd59, 281474976710655;
	shr.u64 	%rd60, %rd88, 17;
	cvt.u32.u64 	%r62, %rd60;
	rem.u32 	%r90, %r62, %r18;
	sub.s32 	%r63, %r17, %r90;
	add.s32 	%r64, %r63, %r62;
	setp.lt.s32 	%p10, %r64, 0;
	@%p10 bra 	$L__BB0_13;
$L__BB0_14:
	cvt.u16.u32 	%rs9, %r14;
	add.s32 	%r65, %r13, -1;
	setp.ne.s32 	%p11, %r16, 0;
	and.b32  	%r22, %r12, 32767;
	add.s32 	%r66, %r14, -1;
	mul.wide.u32 	%rd66, %r66, 2;
	add.s64 	%rd20, %rd1, %rd66;
	add.s32 	%r67, %r14, -32;
	mul.wide.u32 	%rd67, %r67, 2;
	add.s64 	%rd21, %rd1, %rd67;
	mul.wide.u32 	%rd68, %r14, 2;
	add.s64 	%rd22, %rd1, %rd68;
	setp.gt.s32 	%p12, %r65, %r15;
	or.pred  	%p13, %p11, %p12;
	@%p13 bra 	$L__BB0_20;
	ld.local.s16 	%r68, [%rd13+2];
	setp.le.s32 	%p14, %r22, %r68;
	@%p14 bra 	$L__BB0_20;
	ld.local.s16 	%r69, [%rd20];
	setp.le.s32 	%p15, %r22, %r69;
	@%p15 bra 	$L__BB0_20;
	ld.local.s16 	%r70, [%rd13+64];
	setp.le.s32 	%p16, %r22, %r70;
	@%p16 bra 	$L__BB0_20;
	ld.local.s16 	%r71, [%rd21];
	setp.le.s32 	%p17, %r22, %r71;
	@%p17 bra 	$L__BB0_20;
	ld.local.u16 	%rs25, [%rd22];
	add.s16 	%rs26, %rs25, 1;
	st.local.u16 	[%rd22], %rs26;
	cvt.u32.u16 	%r72, %rs40;
	mul.wide.u32 	%rd69, %r72, 2;
	add.s64 	%rd70, %rd1, %rd69;
	ld.local.u16 	%rs27, [%rd70];
	setp.gt.s16 	%p18, %rs27, %rs25;
	selp.b16 	%rs40, %rs40, %rs9, %p18;
$L__BB0_20:
	setp.eq.s32 	%p19, %r90, 0;
	@%p19 bra 	$L__BB0_34;
	ld.local.s16 	%r73, [%rd13];
	setp.gt.s32 	%p21, %r13, %r73;
	or.pred  	%p22, %p11, %p21;
	@%p22 bra 	$L__BB0_27;
	ld.local.s16 	%r74, [%rd13+2];
	setp.lt.s32 	%p23, %r22, %r74;
	@%p23 bra 	$L__BB0_27;
	ld.local.s16 	%r75, [%rd20];
	setp.lt.s32 	%p24, %r22, %r75;
	@%p24 bra 	$L__BB0_27;
	ld.local.s16 	%r76, [%rd13+64];
	setp.lt.s32 	%p25, %r22, %r76;
	@%p25 bra 	$L__BB0_27;
	ld.local.s16 	%r77, [%rd21];
	setp.lt.s32 	%p26, %r22, %r77;
	@%p26 bra 	$L__BB0_27;
	ld.local.u16 	%rs28, [%rd22];
	add.s16 	%rs29, %rs28, 1;
	st.local.u16 	[%rd22], %rs29;
	cvt.u32.u16 	%r78, %rs40;
	mul.wide.u32 	%rd71, %r78, 2;
	add.s64 	%rd72, %rd1, %rd71;
	ld.local.u16 	%rs30, [%rd72];
	setp.gt.s16 	%p27, %rs30, %rs28;
	selp.b16 	%rs40, %rs40, %rs9, %p27;
$L__BB0_27:
	setp.eq.s32 	%p28, %r90, 1;
	@%p28 bra 	$L__BB0_34;
	ld.local.s16 	%r79, [%rd13];
	setp.ge.s32 	%p30, %r13, %r79;
	or.pred  	%p31, %p11, %p30;
	@%p31 bra 	$L__BB0_34;
	add.s32 	%r23, %r22, 2;
	ld.local.s16 	%r80, [%rd13+2];
	setp.le.s32 	%p32, %r23, %r80;
	@%p32 bra 	$L__BB0_34;
	ld.local.s16 	%r81, [%rd20];
	setp.le.s32 	%p33, %r23, %r81;
	@%p33 bra 	$L__BB0_34;
	ld.local.s16 	%r82, [%rd13+64];
	setp.le.s32 	%p34, %r23, %r82;
	@%p34 bra 	$L__BB0_34;
	ld.local.s16 	%r83, [%rd21];
	setp.le.s32 	%p35, %r23, %r83;
	@%p35 bra 	$L__BB0_34;
	ld.local.u16 	%rs31, [%rd22];
	add.s16 	%rs32, %rs31, 1;
	st.local.u16 	[%rd22], %rs32;
	cvt.u32.u16 	%r84, %rs40;
	mul.wide.u32 	%rd73, %r84, 2;
	add.s64 	%rd74, %rd1, %rd73;
	ld.local.u16 	%rs33, [%rd74];
	setp.gt.s16 	%p36, %rs33, %rs31;
	selp.b16 	%rs40, %rs40, %rs9, %p36;
$L__BB0_34:
	add.s16 	%rs36, %rs36, 1;
	setp.ne.s16 	%p37, %rs36, 10;
	@%p37 bra 	$L__BB0_10;
	cvt.u32.u16 	%r85, %rs40;
	mul.wide.u32 	%rd75, %r85, 2;
	add.s64 	%rd76, %rd1, %rd75;
	ld.local.u16 	%rs34, [%rd76];
	setp.lt.s16 	%p38, %rs34, 71;
	@%p38 bra 	$L__BB0_4;
	ld.param.u64 	%rd81, [_Z5crackmPiPm_param_1];
	cvta.to.global.u64 	%rd77, %rd81;
	atom.global.add.u32 	%r86, [%rd77], 1;
	cvta.to.global.u64 	%rd78, %rd25;
	mul.wide.s32 	%rd79, %r86, 8;
	add.s64 	%rd80, %rd78, %rd79;
	st.global.u64 	[%rd80], %rd2;
$L__BB0_37:
	ret;

}


// ===== COMPILED SASS (sm_100) =====

	.target	sm_100

	.elftype	@"ET_EXEC"


//--------------------- .note.nv.tkinfo           --------------------------
	.section	.note.nv.tkinfo,"",@"SHT_NOTE"
	.sectionflags	@"SHF_NOTE_NV_TKINFO"
	.tkinfo
        /*0018*/ 	.word	0x00000002
        /*0030*/ 	.string	""
        /*0030*/ 	.string	"ptxas"
        /*0030*/ 	.string	"Cuda compilation tools, release 13.0, V13.0.88"
        /*0030*/ 	.string	"Build cuda_13.0.r13.0/compiler.36424714_0"
        /*0030*/ 	.string	"-arch sm_100 -m 64 "



//--------------------- .note.nv.cuinfo           --------------------------
	.section	.note.nv.cuinfo,"",@"SHT_NOTE"
	.sectionflags	@"SHF_NOTE_NV_CUINFO"
        /*0018*/ 	.short	0x0002
        /*001a*/ 	.short	0x0064
        /*001c*/ 	.short	0x0082
	.zero		2


//--------------------- .nv.info                  --------------------------
	.section	.nv.info,"",@"SHT_CUDA_INFO"
	.align	4


	//----- nvinfo : EIATTR_REGCOUNT
	.align		4
        /*0000*/ 	.byte	0x04, 0x2f
        /*0002*/ 	.short	(.L_1 - .L_0)
	.align		4
.L_0:
        /*0004*/ 	.word	index@(_Z5crackmPiPm)
        /*0008*/ 	.word	0x0000001d


	//----- nvinfo : EIATTR_FRAME_SIZE
	.align		4
.L_1:
        /*000c*/ 	.byte	0x04, 0x11
        /*000e*/ 	.short	(.L_3 - .L_2)
	.align		4
.L_2:
        /*0010*/ 	.word	index@(_Z5crackmPiPm)
        /*0014*/ 	.word	0x00000800


	//----- nvinfo : EIATTR_MIN_STACK_SIZE
	.align		4
.L_3:
        /*0018*/ 	.byte	0x04, 0x12
        /*001a*/ 	.short	(.L_5 - .L_4)
	.align		4
.L_4:
        /*001c*/ 	.word	index@(_Z5crackmPiPm)
        /*0020*/ 	.word	0x00000800
.L_5:


//--------------------- .nv.compat                --------------------------
	.section	.nv.compat,"",@"SHT_CUDA_COMPAT_INFO"
	.align	4
        /*0000*/ 	.byte	0x02, 0x09, 0x00, 0x00, 0x02, 0x02, 0x01, 0x00, 0x02, 0x05, 0x05, 0x00, 0x03, 0x07, 0x01, 0x01
        /*0010*/ 	.byte	0x02, 0x03, 0x00, 0x00, 0x02, 0x06, 0x01, 0x00, 0x04, 0x0b, 0x08, 0x00, 0x09, 0x00, 0x00, 0x00
        /*0020*/ 	.byte	0x00, 0x00, 0x00, 0x00


//--------------------- .nv.info._Z5crackmPiPm    --------------------------
	.section	.nv.info._Z5crackmPiPm,"",@"SHT_CUDA_INFO"
	.sectionflags	@""
	.align	4


	//----- nvinfo : EIATTR_CUDA_API_VERSION
	.align		4
        /*0000*/ 	.byte	0x04, 0x37
        /*0002*/ 	.short	(.L_7 - .L_6)
.L_6:
        /*0004*/ 	.word	0x00000082


	//----- nvinfo : EIATTR_KPARAM_INFO
	.align		4
.L_7:
        /*0008*/ 	.byte	0x04, 0x17
        /*000a*/ 	.short	(.L_9 - .L_8)
.L_8:
        /*000c*/ 	.word	0x00000000
        /*0010*/ 	.short	0x0002
        /*0012*/ 	.short	0x0010
        /*0014*/ 	.byte	0x00, 0xf5, 0x21, 0x00


	//----- nvinfo : EIATTR_KPARAM_INFO
	.align		4
.L_9:
        /*0018*/ 	.byte	0x04, 0x17
        /*001a*/ 	.short	(.L_11 - .L_10)
.L_10:
        /*001c*/ 	.word	0x00000000
        /*0020*/ 	.short	0x0001
        /*0022*/ 	.short	0x0008
        /*0024*/ 	.byte	0x00, 0xf5, 0x21, 0x00


	//----- nvinfo : EIATTR_KPARAM_INFO
	.align		4
.L_11:
        /*0028*/ 	.byte	0x04, 0x17
        /*002a*/ 	.short	(.L_13 - .L_12)
.L_12:
        /*002c*/ 	.word	0x00000000
        /*0030*/ 	.short	0x0000
        /*0032*/ 	.short	0x0000
        /*0034*/ 	.byte	0x00, 0xf0, 0x21, 0x00


	//----- nvinfo : EIATTR_SPARSE_MMA_MASK
	.align		4
.L_13:
        /*0038*/ 	.byte	0x03, 0x50
        /*003a*/ 	.short	0x0000


	//----- nvinfo : EIATTR_MAXREG_COUNT
	.align		4
        /*003c*/ 	.byte	0x03, 0x1b
        /*003e*/ 	.short	0x00ff


	//----- nvinfo : EIATTR_MERCURY_ISA_VERSION
	.align		4
        /*0040*/ 	.byte	0x03, 0x5f
        /*0042*/ 	.short	0x0101


	//----- nvinfo : EIATTR_INT_WARP_WIDE_INSTR_OFFSETS
	.align		4
        /*0044*/ 	.byte	0x04, 0x31
        /*0046*/ 	.short	(.L_15 - .L_14)


	//   ....[0]....
.L_14:
        /*0048*/ 	.word	0x00001d90


	//   ....[1]....
        /*004c*/ 	.word	0x00001e30


	//----- nvinfo : EIATTR_VRC_CTA_INIT_COUNT
	.align		4
.L_15:
        /*0050*/ 	.byte	0x02, 0x4a
	.zero		1
	.zero		1


	//----- nvinfo : EIATTR_EXIT_INSTR_OFFSETS
	.align		4
        /*0054*/ 	.byte	0x04, 0x1c
        /*0056*/ 	.short	(.L_17 - .L_16)


	//   ....[0]....
.L_16:
        /*0058*/ 	.word	0x000000b0


	//   ....[1]....
        /*005c*/ 	.word	0x00000940


	//   ....[2]....
        /*0060*/ 	.word	0x00001d10


	//   ....[3]....
        /*0064*/ 	.word	0x00001d70


	//   ....[4]....
        /*0068*/ 	.word	0x00001e70


	//----- nvinfo : EIATTR_CRS_STACK_SIZE
	.align		4
.L_17:
        /*006c*/ 	.byte	0x04, 0x1e
        /*006e*/ 	.short	(.L_19 - .L_18)
.L_18:
        /*0070*/ 	.word	0x00000000


	//----- nvinfo : EIATTR_CBANK_PARAM_SIZE
	.align		4
.L_19:
        /*0074*/ 	.byte	0x03, 0x19
        /*0076*/ 	.short	0x0018


	//----- nvinfo : EIATTR_PARAM_CBANK
	.align		4
        /*0078*/ 	.byte	0x04, 0x0a
        /*007a*/ 	.short	(.L_21 - .L_20)
	.align		4
.L_20:
        /*007c*/ 	.word	index@(.nv.constant0._Z5crackmPiPm)
        /*0080*/ 	.short	0x0380
        /*0082*/ 	.short	0x0018


	//----- nvinfo : EIATTR_SW_WAR
	.align		4
.L_21:
        /*0084*/ 	.byte	0x04, 0x36
        /*0086*/ 	.short	(.L_23 - .L_22)
.L_22:
        /*0088*/ 	.word	0x00000008
.L_23:


//--------------------- .nv.callgraph             --------------------------
	.section	.nv.callgraph,"",@"SHT_CUDA_CALLGRAPH"
	.align	4
	.sectionentsize	8
	.align		4
        /*0000*/ 	.word	0x00000000
	.align		4
        /*0004*/ 	.word	0xffffffff
	.align		4
        /*0008*/ 	.word	0x00000000
	.align		4
        /*000c*/ 	.word	0xfffffffe
	.align		4
        /*0010*/ 	.word	0x00000000
	.align		4
        /*0014*/ 	.word	0xfffffffd
	.align		4
        /*0018*/ 	.word	0x00000000
	.align		4
        /*001c*/ 	.word	0xfffffffc


//--------------------- .text._Z5crackmPiPm       --------------------------
	.section	.text._Z5crackmPiPm,"ax",@progbits
	.align	128
        .global         _Z5crackmPiPm
        .type           _Z5crackmPiPm,@function
        .size           _Z5crackmPiPm,(.L_x_20 - _Z5crackmPiPm)
        .other          _Z5crackmPiPm,@"STO_CUDA_ENTRY STV_DEFAULT"
_Z5crackmPiPm:
.text._Z5crackmPiPm:
[----:B------:R-:W0:Y:S01]  /*0000*/  LDC R1, c[0x0][0x37c] ;  /* 0x0000df00ff017b82 */ /* 0x000e220000000800 */
[----:B------:R-:W1:Y:S07]  /*0010*/  S2R R3, SR_TID.X ;  /* 0x0000000000037919 */ /* 0x000e6e0000002100 */
[----:B------:R-:W1:Y:S01]  /*0020*/  S2UR UR4, SR_CTAID.X ;  /* 0x00000000000479c3 */ /* 0x000e620000002500 */
[----:B------:R-:W2:Y:S01]  /*0030*/  LDCU.64 UR6, c[0x0][0x380] ;  /* 0x00007000ff0677ac */ /* 0x000ea20008000a00 */
[----:B0-----:R-:W-:-:S06]  /*0040*/  VIADD R1, R1, 0xfffff800 ;  /* 0xfffff80001017836 */ /* 0x001fcc0000000000 */
[----:B------:R-:W1:Y:S02]  /*0050*/  LDC R2, c[0x0][0x360] ;  /* 0x0000d800ff027b82 */ /* 0x000e640000000800 */
[----:B-1----:R-:W-:-:S05]  /*0060*/  IMAD R2, R2, UR4, R3 ;  /* 0x0000000402027c24 */ /* 0x002fca000f8e0203 */
[----:B--2---:R-:W-:-:S05]  /*0070*/  IADD3 R2, P0, PT, R2, UR6, RZ ;  /* 0x0000000602027c10 */ /* 0x004fca000ff1e0ff */
[----:B------:R-:W-:Y:S01]  /*0080*/  IMAD.X R3, RZ, RZ, UR7, P0 ;  /* 0x00000007ff037e24 */ /* 0x000fe200080e06ff */
[----:B------:R-:W-:-:S04]  /*0090*/  ISETP.GT.U32.AND P0, PT, R2, -0x1, PT ;  /* 0xffffffff0200780c */ /* 0x000fc80003f04070 */
[----:B------:R-:W-:-:S13]  /*00a0*/  ISETP.GT.U32.AND.EX P0, PT, R3, 0xffff, PT, P0 ;  /* 0x0000ffff0300780c */ /* 0x000fda0003f04100 */
[----:B------:R-:W-:Y:S05]  /*00b0*/  @P0 EXIT ;  /* 0x000000000000094d */ /* 0x000fea0003800000 */
[----:B------:R-:W-:Y:S02]  /*00c0*/  HFMA2 R7, -RZ, RZ, 3.755092620849609375e-06, 3.755092620849609375e-06 ;  /* 0x003f003fff077431 */ /* 0x000fe400000001ff */
[----:B------:R-:W-:Y:S02]  /*00d0*/  IMAD.MOV.U32 R4, RZ, RZ, 0x3f003f ;  /* 0x003f003fff047424 */ /* 0x000fe400078e00ff */
[----:B------:R-:W-:Y:S02]  /*00e0*/  IMAD.MOV.U32 R5, RZ, RZ, 0x3f003f ;  /* 0x003f003fff057424 */ /* 0x000fe400078e00ff */
[----:B------:R-:W-:-:S05]  /*00f0*/  IMAD.MOV.U32 R6, RZ, RZ, 0x3f003f ;  /* 0x003f003fff067424 */ /* 0x000fca00078e00ff */
[----:B------:R0:W-:Y:S04]  /*0100*/  STL.128 [R1], R4 ;  /* 0x0000000401007387 */ /* 0x0001e80000100c00 */
[----:B------:R-:W2:Y:S04]  /*0110*/  LDL.U16 R0, [R1] ;  /* 0x0000000001007983 */ /* 0x000ea80000100400 */
[----:B------:R0:W-:Y:S04]  /*0120*/  STL.128 [R1+0x10], R4 ;  /* 0x0000100401007387 */ /* 0x0001e80000100c00 */
        /* <DEDUP_REMOVED lines=72> */
[----:B------:R0:W-:Y:S01]  /*05b0*/  STL.128 [R1+0x4a0], R4 ;  /* 0x0004a00401007387 */ /* 0x0001e20000100c00 */
[----:B--2---:R-:W-:-:S03]  /*05c0*/  PRMT R0, R0, 0x9910, RZ ;  /* 0x0000991000007816 */ /* 0x004fc600000000ff */
[----:B------:R0:W-:Y:S01]  /*05d0*/  STL.128 [R1+0x4b0], R4 ;  /* 0x0004b00401007387 */ /* 0x0001e20000100c00 */
[----:B------:R-:W-:-:S03]  /*05e0*/  IADD3 R0, PT, PT, -R0, 0x47, RZ ;  /* 0x0000004700007810 */ /* 0x000fc60007ffe1ff */
[----:B------:R0:W-:Y:S01]  /*05f0*/  STL.128 [R1+0x4c0], R4 ;  /* 0x0004c00401007387 */ /* 0x0001e20000100c00 */
[----:B------:R-:W-:-:S03]  /*0600*/  ISETP.GT.AND P0, PT, R0, 0x5a, PT ;  /* 0x0000005a0000780c */ /* 0x000fc60003f04270 */
        /* <DEDUP_REMOVED lines=51> */
[----:B------:R-:W-:Y:S05]  /*0940*/  @P0 EXIT ;  /* 0x000000000000094d */ /* 0x000fea0003800000 */
[----:B------:R-:W-:Y:S01]  /*0950*/  PRMT R0, RZ, 0x7610, R0 ;  /* 0x00007610ff007816 */ /* 0x000fe20000000000 */
[----:B------:R-:W-:Y:S01]  /*0960*/  IMAD.MOV.U32 R10, RZ, RZ, RZ ;  /* 0x000000ffff0a7224 */ /* 0x000fe200078e00ff */
[----:B------:R-:W1:Y:S01]  /*0970*/  LDCU.64 UR4, c[0x0][0x358] ;  /* 0x00006b00ff0477ac */ /* 0x000e620008000a00 */
[----:B------:R-:W-:Y:S02]  /*0980*/  IMAD.MOV.U32 R23, RZ, RZ, R2 ;  /* 0x000000ffff177224 */ /* 0x000fe400078e0002 */
[----:B------:R-:W-:-:S07]  /*0990*/  IMAD.MOV.U32 R21, RZ, RZ, R3 ;  /* 0x000000ffff157224 */ /* 0x000fce00078e0003 */
.L_x_18:
[----:B0-----:R-:W-:Y:S01]  /*09a0*/  MOV R7, 0x40 ;  /* 0x0000004000077802 */ /* 0x001fe20000000f00 */
[C---:B------:R-:W-:Y:S02]  /*09b0*/  IMAD R12, R21.reuse, -0x4b9ff597, RZ ;  /* 0xb4600a69150c7824 */ /* 0x040fe400078e02ff */
[----:B------:R-:W-:Y:S02]  /*09c0*/  IMAD.MOV.U32 R6, RZ, RZ, -0x6bd21946 ;  /* 0x942de6baff067424 */ /* 0x000fe400078e00ff */
[----:B------:R-:W-:Y:S02]  /*09d0*/  IMAD R4, R21, -0x21131993, RZ ;  /* 0xdeece66d15047824 */ /* 0x000fe400078e02ff */
[----:B------:R-:W-:Y:S02]  /*09e0*/  IMAD.MOV.U32 R8, RZ, RZ, 0xb ;  /* 0x0000000bff087424 */ /* 0x000fe400078e00ff */
[----:B------:R-:W-:Y:S02]  /*09f0*/  IMAD.MOV.U32 R9, RZ, RZ, 0x0 ;  /* 0x00000000ff097424 */ /* 0x000fe400078e00ff */
[----:B------:R-:W-:-:S02]  /*0a00*/  IMAD R11, R23, 0x7760bb20, R12 ;  /* 0x7760bb20170b7824 */ /* 0x000fc400078e020c */
[----:B------:R-:W-:-:S04]  /*0a10*/  IMAD.WIDE.U32 R6, R23, -0x4b9ff597, R6 ;  /* 0xb4600a6917067825 */ /* 0x000fc800078e0006 */
[C---:B------:R-:W-:Y:S02]  /*0a20*/  IMAD R5, R23.reuse, 0x5, R4 ;  /* 0x0000000517057824 */ /* 0x040fe400078e0204 */
[----:B------:R-:W-:-:S04]  /*0a30*/  IMAD.HI.U32 R14, R23, -0x21131993, R8 ;  /* 0xdeece66d170e7827 */ /* 0x000fc800078e0008 */
[----:B------:R-:W-:Y:S02]  /*0a40*/  IMAD.IADD R12, R7, 0x1, R11 ;  /* 0x00000001070c7824 */ /* 0x000fe400078e020b */
[----:B------:R-:W-:-:S03]  /*0a50*/  IMAD.IADD R14, R14, 0x1, R5 ;  /* 0x000000010e0e7824 */ /* 0x000fc600078e0205 */
[----:B------:R-:W-:Y:S02]  /*0a60*/  LOP3.LUT R21, R12, 0xffff, RZ, 0xc0, !PT ;  /* 0x0000ffff0c157812 */ /* 0x000fe400078ec0ff */
[----:B------:R-:W-:Y:S02]  /*0a70*/  SHF.R.U32.HI R14, RZ, 0xc, R14 ;  /* 0x0000000cff0e7819 */ /* 0x000fe4000001160e */
[----:B------:R-:W-:Y:S02]  /*0a80*/  LEA.HI R13, R21, 0x8, RZ, 0x14 ;  /* 0x00000008150d7811 */ /* 0x000fe400078fa0ff */
[----:B------:R-:W-:Y:S02]  /*0a90*/  LOP3.LUT R14, R14, 0xf, RZ, 0xc0, !PT ;  /* 0x0000000f0e0e7812 */ /* 0x000fe400078ec0ff */
[----:B------:R-:W-:-:S04]  /*0aa0*/  SHF.L.U32 R5, R13, 0x5, RZ ;  /* 0x000000050d057819 */ /* 0x000fc800000006ff */
[----:B------:R-:W-:-:S05]  /*0ab0*/  LOP3.LUT R4, R14, 0xffff, R5, 0xf8, !PT ;  /* 0x0000ffff0e047812 */ /* 0x000fca00078ef805 */
[----:B------:R-:W-:-:S05]  /*0ac0*/  IMAD.U32 R11, R4, 0x2, R1 ;  /* 0x00000002040b7824 */ /* 0x000fca00078e0001 */
[----:B------:R-:W2:Y:S01]  /*0ad0*/  LDL.U16 R4, [R11+0x10] ;  /* 0x000010000b047983 */ /* 0x000ea20000100400 */
[----:B------:R-:W-:Y:S01]  /*0ae0*/  BSSY.RECONVERGENT B0, `(.L_x_0) ;  /* 0x000003c000007945 */ /* 0x000fe20003800200 */
[----:B--2---:R-:W-:-:S04]  /*0af0*/  LEA R4, R4, 0x2, 0x1 ;  /* 0x0000000204047811 */ /* 0x004fc800078e08ff */
[----:B------:R-:W-:-:S05]  /*0b00*/  PRMT R4, R4, 0x9910, RZ ;  /* 0x0000991004047816 */ /* 0x000fca00000000ff */
[----:B------:R-:W-:-:S05]  /*0b10*/  VIADD R5, R4, 0xffffffff ;  /* 0xffffffff04057836 */ /* 0x000fca0000000000 */
[----:B------:R-:W-:-:S13]  /*0b20*/  LOP3.LUT P0, RZ, R4, R5, RZ, 0xc0, !PT ;  /* 0x0000000504ff7212 */ /* 0x000fda000780c0ff */
[----:B------:R-:W-:Y:S05]  /*0b30*/  @!P0 BRA `(.L_x_1) ;  /* 0x0000000000a08947 */ /* 0x000fea0003800000 */
[----:B------:R-:W-:Y:S01]  /*0b40*/  IABS R5, R4 ;  /* 0x0000000400057213 */ /* 0x000fe20000000000 */
[----:B------:R-:W-:Y:S01]  /*0b50*/  BSSY.RECONVERGENT B1, `(.L_x_2) ;  /* 0x0000025000017945 */ /* 0x000fe20003800200 */
[----:B------:R-:W-:Y:S02]  /*0b60*/  ISETP.NE.AND P0, PT, R4, RZ, PT ;  /* 0x000000ff0400720c */ /* 0x000fe40003f05270 */
[----:B------:R-:W0:Y:S01]  /*0b70*/  I2F.RP R7, R5 ;  /* 0x0000000500077306 */ /* 0x000e220000209400 */
[----:B------:R-:W-:-:S07]  /*0b80*/  MOV R23, R6 ;  /* 0x0000000600177202 */ /* 0x000fce0000000f00 */
[----:B0-----:R-:W0:Y:S02]  /*0b90*/  MUFU.RCP R7, R7 ;  /* 0x0000000700077308 */ /* 0x001e240000001000 */
[----:B0-----:R-:W-:-:S06]  /*0ba0*/  VIADD R11, R7, 0xffffffe ;  /* 0x0ffffffe070b7836 */ /* 0x001fcc0000000000 */
[----:B------:R-:W0:Y:S02]  /*0bb0*/  F2I.FTZ.U32.TRUNC.NTZ R9, R11 ;  /* 0x0000000b00097305 */ /* 0x000e24000021f000 */
[----:B0-----:R-:W-:-:S04]  /*0bc0*/  IMAD.MOV R8, RZ, RZ, -R9 ;  /* 0x000000ffff087224 */ /* 0x001fc800078e0a09 */
[----:B------:R-:W-:Y:S02]  /*0bd0*/  IMAD R15, R8, R5, RZ ;  /* 0x00000005080f7224 */ /* 0x000fe400078e02ff */
[----:B------:R-:W-:-:S04]  /*0be0*/  IMAD.MOV.U32 R8, RZ, RZ, RZ ;  /* 0x000000ffff087224 */ /* 0x000fc800078e00ff */
[----:B------:R-:W-:Y:S01]  /*0bf0*/  IMAD.HI.U32 R8, R9, R15, R8 ;  /* 0x0000000f09087227 */ /* 0x000fe200078e0008 */
[----:B------:R-:W-:-:S07]  /*0c00*/  LOP3.LUT R9, RZ, R4, RZ, 0x33, !PT ;  /* 0x00000004ff097212 */ /* 0x000fce00078e33ff */
.L_x_3:
[----:B------:R-:W-:Y:S02]  /*0c10*/  IMAD R12, R21, -0x21131993, RZ ;  /* 0xdeece66d150c7824 */ /* 0x000fe400078e02ff */
[----:B------:R-:W-:Y:S02]  /*0c20*/  IMAD.MOV.U32 R6, RZ, RZ, 0xb ;  /* 0x0000000bff067424 */ /* 0x000fe400078e00ff */
[----:B------:R-:W-:Y:S02]  /*0c30*/  IMAD.MOV.U32 R7, RZ, RZ, 0x0 ;  /* 0x00000000ff077424 */ /* 0x000fe400078e00ff */
[C---:B------:R-:W-:Y:S02]  /*0c40*/  IMAD R11, R23.reuse, 0x5, R12 ;  /* 0x00000005170b7824 */ /* 0x040fe400078e020c */
[----:B------:R-:W-:-:S04]  /*0c50*/  IMAD.WIDE.U32 R6, R23, -0x21131993, R6 ;  /* 0xdeece66d17067825 */ /* 0x000fc800078e0006 */
[----:B------:R-:W-:Y:S01]  /*0c60*/  IMAD.IADD R11, R7, 0x1, R11 ;  /* 0x00000001070b7824 */ /* 0x000fe200078e020b */
[----:B------:R-:W-:Y:S01]  /*0c70*/  IABS R7, R4 ;  /* 0x0000000400077213 */ /* 0x000fe20000000000 */
[----:B------:R-:W-:-:S03]  /*0c80*/  IMAD.MOV.U32 R23, RZ, RZ, R6 ;  /* 0x000000ffff177224 */ /* 0x000fc600078e0006 */
[----:B------:R-:W-:Y:S02]  /*0c90*/  LOP3.LUT R21, R11, 0xffff, RZ, 0xc0, !PT ;  /* 0x0000ffff0b157812 */ /* 0x000fe400078ec0ff */
[----:B------:R-:W-:Y:S02]  /*0ca0*/  IADD3 R11, PT, PT, RZ, -R7, RZ ;  /* 0x80000007ff0b7210 */ /* 0x000fe40007ffe0ff */
[----:B------:R-:W-:-:S04]  /*0cb0*/  SHF.R.U64 R15, R6, 0x11, R21 ;  /* 0x00000011060f7819 */ /* 0x000fc80000001215 */
[----:B------:R-:W-:Y:S02]  /*0cc0*/  IABS R12, R15 ;  /* 0x0000000f000c7213 */ /* 0x000fe40000000000 */
[----:B------:R-:W-:-:S03]  /*0cd0*/  ISETP.GE.AND P2, PT, R15, RZ, PT ;  /* 0x000000ff0f00720c */ /* 0x000fc60003f46270 */
[----:B------:R-:W-:-:S04]  /*0ce0*/  IMAD.HI.U32 R7, R8, R12, RZ ;  /* 0x0000000c08077227 */ /* 0x000fc800078e00ff */
[----:B------:R-:W-:Y:S01]  /*0cf0*/  IMAD R12, R7, R11, R12 ;  /* 0x0000000b070c7224 */ /* 0x000fe200078e020c */
[----:B------:R-:W-:-:S04]  /*0d00*/  IABS R7, R4 ;  /* 0x0000000400077213 */ /* 0x000fc80000000000 */
[----:B------:R-:W-:-:S13]  /*0d10*/  ISETP.GT.U32.AND P1, PT, R5, R12, PT ;  /* 0x0000000c0500720c */ /* 0x000fda0003f24070 */
[----:B------:R-:W-:-:S05]  /*0d20*/  @!P1 IMAD.IADD R12, R12, 0x1, -R7 ;  /* 0x000000010c0c9824 */ /* 0x000fca00078e0a07 */
[----:B------:R-:W-:-:S13]  /*0d30*/  ISETP.GT.U32.AND P1, PT, R5, R12, PT ;  /* 0x0000000c0500720c */ /* 0x000fda0003f24070 */
[----:B------:R-:W-:-:S04]  /*0d40*/  @!P1 IMAD.IADD R12, R12, 0x1, -R7 ;  /* 0x000000010c0c9824 */ /* 0x000fc800078e0a07 */
[----:B------:R-:W-:-:S05]  /*0d50*/  @!P2 IMAD.MOV R12, RZ, RZ, -R12 ;  /* 0x000000ffff0ca224 */ /* 0x000fca00078e0a0c */
[----:B------:R-:W-:-:S04]  /*0d60*/  SEL R12, R9, R12, !P0 ;  /* 0x0000000c090c7207 */ /* 0x000fc80004000000 */
[----:B------:R-:W-:-:S04]  /*0d70*/  IADD3 R7, PT, PT, R12, -R4, -R15 ;  /* 0x800000040c077210 */ /* 0x000fc80007ffe80f */
[----:B------:R-:W-:-:S13]  /*0d80*/  ISETP.GT.AND P1, PT, R7, -0x1, PT ;  /* 0xffffffff0700780c */ /* 0x000fda0003f24270 */
[----:B------:R-:W-:Y:S05]  /*0d90*/  @P1 BRA `(.L_x_3) ;  /* 0xfffffffc009c1947 */ /* 0x000fea000383ffff */
[----:B-1----:R-:W-:Y:S05]  /*0da0*/  BSYNC.RECONVERGENT B1 ;  /* 0x0000000000017941 */ /* 0x002fea0003800200 */
.L_x_2:
[----:B------:R-:W-:Y:S05]  /*0db0*/  BRA `(.L_x_4) ;  /* 0x0000000000387947 */ /* 0x000fea0003800000 */
.L_x_1:
[----:B------:R-:W-:Y:S02]  /*0dc0*/  IMAD R5, R12, -0x21131993, RZ ;  /* 0xdeece66d0c057824 */ /* 0x000fe400078e02ff */
[----:B------:R-:W-:-:S04]  /*0dd0*/  IMAD.WIDE.U32 R8, R6, -0x21131993, R8 ;  /* 0xdeece66d06087825 */ /* 0x000fc800078e0008 */
[----:B------:R-:W-:Y:S01]  /*0de0*/  IMAD R5, R6, 0x5, R5 ;  /* 0x0000000506057824 */ /* 0x000fe200078e0205 */
[----:B------:R-:W-:Y:S01]  /*0df0*/  SHF.R.S32.HI R6, RZ, 0x1f, R4 ;  /* 0x0000001fff067819 */ /* 0x000fe20000011404 */
[----:B------:R-:W-:-:S03]  /*0e00*/  IMAD.MOV.U32 R23, RZ, RZ, R8 ;  /* 0x000000ffff177224 */ /* 0x000fc600078e0008 */
[----:B------:R-:W-:-:S04]  /*0e10*/  IADD3 R21, PT, PT, R9, R5, RZ ;  /* 0x0000000509157210 */ /* 0x000fc80007ffe0ff */
[----:B------:R-:W-:-:S04]  /*0e20*/  LOP3.LUT R21, R21, 0xffff, RZ, 0xc0, !PT ;  /* 0x0000ffff15157812 */ /* 0x000fc800078ec0ff */
[--C-:B------:R-:W-:Y:S02]  /*0e30*/  SHF.R.U32.HI R5, RZ, 0x11, R21.reuse ;  /* 0x00000011ff057819 */ /* 0x100fe40000011615 */
[----:B------:R-:W-:-:S03]  /*0e40*/  SHF.R.U64 R7, R8, 0x11, R21 ;  /* 0x0000001108077819 */ /* 0x000fc60000001215 */
[-C--:B------:R-:W-:Y:S02]  /*0e50*/  IMAD R9, R5, R4.reuse, RZ ;  /* 0x0000000405097224 */ /* 0x080fe400078e02ff */
[----:B------:R-:W-:-:S04]  /*0e60*/  IMAD.WIDE.U32 R4, R7, R4, RZ ;  /* 0x0000000407047225 */ /* 0x000fc800078e00ff */
[----:B------:R-:W-:-:S04]  /*0e70*/  IMAD R9, R6, R7, R9 ;  /* 0x0000000706097224 */ /* 0x000fc800078e0209 */
[----:B------:R-:W-:-:S05]  /*0e80*/  IMAD.IADD R5, R5, 0x1, R9 ;  /* 0x0000000105057824 */ /* 0x000fca00078e0209 */
[----:B------:R-:W-:-:S07]  /*0e90*/  SHF.R.U64 R12, R4, 0x1f, R5 ;  /* 0x0000001f040c7819 */ /* 0x000fce0000001205 */
.L_x_4:
[----:B-1----:R-:W-:Y:S05]  /*0ea0*/  BSYNC.RECONVERGENT B0 ;  /* 0x0000000000007941 */ /* 0x002fea0003800200 */
.L_x_0:
[----:B------:R-:W-:Y:S01]  /*0eb0*/  LOP3.LUT R13, R13, 0xffff, RZ, 0xc0, !PT ;  /* 0x0000ffff0d0d7812 */ /* 0x000fe200078ec0ff */
[----:B------:R-:W-:Y:S01]  /*0ec0*/  VIADD R14, R14, 0x8 ;  /* 0x000000080e0e7836 */ /* 0x000fe20000000000 */
[----:B------:R-:W-:-:S07]  /*0ed0*/  PRMT R15, RZ, 0x7610, R15 ;  /* 0x00007610ff0f7816 */ /* 0x000fce000000000f */
.L_x_16:
[----:B------:R-:W-:Y:S02]  /*0ee0*/  HFMA2 R5, -RZ, RZ, 0, 3.814697265625e-06 ;  /* 0x00000040ff057431 */ /* 0x000fe400000001ff */
[----:B------:R-:W-:Y:S02]  /*0ef0*/  IMAD R8, R21, -0x4b9ff597, RZ ;  /* 0xb4600a6915087824 */ /* 0x000fe400078e02ff */
[----:B------:R-:W-:Y:S02]  /*0f00*/  IMAD.MOV.U32 R4, RZ, RZ, -0x6bd21946 ;  /* 0x942de6baff047424 */ /* 0x000fe400078e00ff */
[----:B------:R-:W-:Y:S02]  /*0f10*/  IMAD.MOV.U32 R6, RZ, RZ, -0x6d531d41 ;  /* 0x92ace2bfff067424 */ /* 0x000fe400078e00ff */
[----:B------:R-:W-:Y:S02]  /*0f20*/  IMAD.MOV.U32 R7, RZ, RZ, 0x1b185d56 ;  /* 0x1b185d56ff077424 */ /* 0x000fe400078e00ff */
[C---:B------:R-:W-:Y:S01]  /*0f30*/  IMAD R22, R23.reuse, 0x7760bb20, R8 ;  /* 0x7760bb2017167824 */ /* 0x040fe200078e0208 */
[----:B------:R-:W-:Y:S01]  /*0f40*/  MOV R8, 0x7168255e ;  /* 0x7168255e00087802 */ /* 0x000fe20000000f00 */
[----:B------:R-:W-:-:S04]  /*0f50*/  IMAD.HI.U32 R17, R23, -0x4b9ff597, R4 ;  /* 0xb4600a6917117827 */ /* 0x000fc800078e0004 */
[C---:B------:R-:W-:Y:S02]  /*0f60*/  IMAD R20, R21.reuse, -0x21131993, RZ ;  /* 0xdeece66d15147824 */ /* 0x040fe400078e02ff */
[C---:B------:R-:W-:Y:S02]  /*0f70*/  IMAD R18, R21.reuse, 0x3749a7f9, RZ ;  /* 0x3749a7f915127824 */ /* 0x040fe400078e02ff */
[----:B------:R-:W-:Y:S02]  /*0f80*/  IMAD.MOV.U32 R4, RZ, RZ, 0xb ;  /* 0x0000000bff047424 */ /* 0x000fe400078e00ff */
[----:B------:R-:W-:Y:S02]  /*0f90*/  IMAD.MOV.U32 R5, RZ, RZ, 0x0 ;  /* 0x00000000ff057424 */ /* 0x000fe400078e00ff */
[----:B------:R-:W-:Y:S02]  /*0fa0*/  IMAD R16, R21, -0x3063fc3, RZ ;  /* 0xfcf9c03d15107824 */ /* 0x000fe400078e02ff */
[----:B------:R-:W-:-:S02]  /*0fb0*/  IMAD.MOV.U32 R9, RZ, RZ, 0x699d1761 ;  /* 0x699d1761ff097424 */ /* 0x000fc400078e00ff */
[----:B------:R-:W-:-:S04]  /*0fc0*/  IMAD.HI.U32 R6, R23, -0x3063fc3, R6 ;  /* 0xfcf9c03d17067827 */ /* 0x000fc800078e0006 */
[----:B------:R-:W-:Y:S02]  /*0fd0*/  IMAD.IADD R7, R22, 0x1, R17 ;  /* 0x0000000116077824 */ /* 0x000fe400078e0211 */
[C---:B------:R-:W-:Y:S02]  /*0fe0*/  IMAD R20, R23.reuse, 0x5, R20 ;  /* 0x0000000517147824 */ /* 0x040fe400078e0214 */
[----:B------:R-:W-:Y:S01]  /*0ff0*/  IMAD.HI.U32 R19, R23, -0x21131993, R4 ;  /* 0xdeece66d17137827 */ /* 0x000fe200078e0004 */
[----:B------:R-:W-:-:S03]  /*1000*/  SHF.R.U32.HI R7, RZ, 0xd, R7 ;  /* 0x0000000dff077819 */ /* 0x000fc60000011607 */
[C---:B------:R-:W-:Y:S02]  /*1010*/  IMAD R11, R23.reuse, 0x7b806e00, R16 ;  /* 0x7b806e00170b7824 */ /* 0x040fe400078e0210 */
[C---:B------:R-:W-:Y:S02]  /*1020*/  IMAD R17, R23.reuse, 0x2dae45d7, R18 ;  /* 0x2dae45d717117824 */ /* 0x040fe400078e0212 */
[----:B------:R-:W-:-:S04]  /*1030*/  IMAD.WIDE.U32 R8, R23, 0x3749a7f9, R8 ;  /* 0x3749a7f917087825 */ /* 0x000fc800078e0008 */
[----:B------:R-:W-:Y:S01]  /*1040*/  IMAD.IADD R19, R19, 0x1, R20 ;  /* 0x0000000113137824 */ /* 0x000fe200078e0214 */
[----:B------:R-:W-:Y:S01]  /*1050*/  IADD3 R22, PT, PT, R9, R17, RZ ;  /* 0x0000001109167210 */ /* 0x000fe20007ffe0ff */
[----:B------:R-:W-:Y:S02]  /*1060*/  IMAD.IADD R6, R6, 0x1, R11 ;  /* 0x0000000106067824 */ /* 0x000fe400078e020b */
[C---:B------:R-:W-:Y:S01]  /*1070*/  IMAD R24, R21.reuse, -0x42f53b4b, RZ ;  /* 0xbd0ac4b515187824 */ /* 0x040fe200078e02ff */
[----:B------:R-:W-:Y:S01]  /*1080*/  SHF.R.U32.HI R11, RZ, 0xd, R19 ;  /* 0x0000000dff0b7819 */ /* 0x000fe20000011613 */
[----:B------:R-:W-:Y:S01]  /*1090*/  IMAD R20, R21, 0x772c5f11, RZ ;  /* 0x772c5f1115147824 */ /* 0x000fe200078e02ff */
[----:B------:R-:W-:Y:S02]  /*10a0*/  SHF.R.U32.HI R16, RZ, 0xd, R6 ;  /* 0x0000000dff107819 */ /* 0x000fe40000011606 */
[----:B------:R-:W-:Y:S02]  /*10b0*/  LOP3.LUT R21, R22, 0xffff, RZ, 0xc0, !PT ;  /* 0x0000ffff16157812 */ /* 0x000fe400078ec0ff */
[----:B------:R-:W-:-:S02]  /*10c0*/  LOP3.LUT R6, R7, 0x7, RZ, 0xc0, !PT ;  /* 0x0000000707067812 */ /* 0x000fc400078ec0ff */
[----:B------:R-:W-:Y:S02]  /*10d0*/  LOP3.LUT R7, R11, 0x7, RZ, 0xc0, !PT ;  /* 0x000000070b077812 */ /* 0x000fe400078ec0ff */
[----:B------:R-:W-:Y:S02]  /*10e0*/  LOP3.LUT R16, R16, 0x7, RZ, 0xc0, !PT ;  /* 0x0000000710107812 */ /* 0x000fe400078ec0ff */
[----:B------:R-:W-:Y:S02]  /*10f0*/  SHF.R.U32.HI R17, RZ, 0xd, R21 ;  /* 0x0000000dff117819 */ /* 0x000fe40000011615 */
[----:B------:R-:W-:Y:S02]  /*1100*/  IADD3 R6, PT, PT, -R6, R7, R14 ;  /* 0x0000000706067210 */ /* 0x000fe40007ffe10e */
[----:B------:R-:W-:-:S05]  /*1110*/  IADD3 R17, PT, PT, -R17, R16, R13 ;  /* 0x0000001011117210 */ /* 0x000fca0007ffe10d */
[----:B------:R-:W-:-:S04]  /*1120*/  IMAD R17, R17, 0x20, R6 ;  /* 0x0000002011117824 */ /* 0x000fc800078e0206 */
[----:B------:R-:W-:-:S05]  /*1130*/  IMAD R16, R17, 0x2, R1 ;  /* 0x0000000211107824 */ /* 0x000fca00078e0201 */
[----:B------:R-:W2:Y:S01]  /*1140*/  LDL.S16 R11, [R16] ;  /* 0x00000000100b7983 */ /* 0x000ea20000100600 */
[----:B------:R-:W-:Y:S02]  /*1150*/  HFMA2 R6, -RZ, RZ, 15904, -20.0625 ;  /* 0x73c4cd04ff067431 */ /* 0x000fe400000001ff */
[----:B------:R-:W-:Y:S01]  /*1160*/  IMAD.MOV.U32 R7, RZ, RZ, -0x768ed2c8 ;  /* 0x89712d38ff077424 */ /* 0x000fe200078e00ff */
[----:B------:R-:W-:Y:S01]  /*1170*/  BSSY.RECONVERGENT B0, `(.L_x_5) ;  /* 0x00000ad000007945 */ /* 0x000fe20003800200 */
[----:B------:R-:W-:Y:S02]  /*1180*/  IMAD.MOV.U32 R18, RZ, RZ, 0x544e593d ;  /* 0x544e593dff127424 */ /* 0x000fe400078e00ff */
[----:B------:R-:W-:Y:S02]  /*1190*/  IMAD.MOV.U32 R19, RZ, RZ, 0x21280aa8 ;  /* 0x21280aa8ff137424 */ /* 0x000fe400078e00ff */
[----:B------:R-:W-:-:S04]  /*11a0*/  IMAD.HI.U32 R18, R23, -0x42f53b4b, R18 ;  /* 0xbd0ac4b517127827 */ /* 0x000fc800078e0012 */
[----:B------:R-:W-:-:S04]  /*11b0*/  IMAD.HI.U32 R6, R23, 0x772c5f11, R6 ;  /* 0x772c5f1117067827 */ /* 0x000fc800078e0006 */
[C---:B------:R-:W-:Y:S02]  /*11c0*/  IMAD R7, R23.reuse, 0x20c0d498, R24 ;  /* 0x20c0d49817077824 */ /* 0x040fe400078e0218 */
[----:B------:R-:W-:Y:S02]  /*11d0*/  IMAD R19, R23, 0x530f32eb, R20 ;  /* 0x530f32eb17137824 */ /* 0x000fe400078e0214 */
[----:B------:R-:W-:Y:S02]  /*11e0*/  IMAD.IADD R7, R18, 0x1, R7 ;  /* 0x0000000112077824 */ /* 0x000fe400078e0207 */
[----:B------:R-:W-:Y:S02]  /*11f0*/  IMAD.IADD R18, R6, 0x1, R19 ;  /* 0x0000000106127824 */ /* 0x000fe400078e0213 */
[----:B------:R-:W-:Y:S01]  /*1200*/  IMAD.MOV.U32 R23, RZ, RZ, R8 ;  /* 0x000000ffff177224 */ /* 0x000fe200078e0008 */
[----:B------:R-:W-:Y:S02]  /*1210*/  SHF.R.U32.HI R7, RZ, 0xe, R7 ;  /* 0x0000000eff077819 */ /* 0x000fe40000011607 */
[----:B------:R-:W-:-:S02]  /*1220*/  SHF.R.U32.HI R18, RZ, 0xe, R18 ;  /* 0x0000000eff127819 */ /* 0x000fc40000011612 */
[----:B------:R-:W-:Y:S02]  /*1230*/  LOP3.LUT R7, R7, 0x3, RZ, 0xc0, !PT ;  /* 0x0000000307077812 */ /* 0x000fe400078ec0ff */
[----:B------:R-:W-:-:S04]  /*1240*/  LOP3.LUT R18, R18, 0x3, RZ, 0xc0, !PT ;  /* 0x0000000312127812 */ /* 0x000fc800078ec0ff */
[----:B------:R-:W-:-:S04]  /*1250*/  IADD3 R18, PT, PT, -R18, R7, R12 ;  /* 0x0000000712127210 */ /* 0x000fc80007ffe10c */
[C---:B------:R-:W-:Y:S02]  /*1260*/  PRMT R20, R18.reuse, 0x9910, RZ ;  /* 0x0000991012147816 */ /* 0x040fe400000000ff */
[----:B------:R-:W-:Y:S02]  /*1270*/  LOP3.LUT P0, R19, R18, 0x8000, RZ, 0xc0, !PT ;  /* 0x0000800012137812 */ /* 0x000fe4000780c0ff */
[----:B--2---:R-:W-:-:S13]  /*1280*/  ISETP.LE.AND P1, PT, R20, R11, PT ;  /* 0x0000000b1400720c */ /* 0x004fda0003f23270 */
[----:B------:R-:W-:Y:S05]  /*1290*/  @!P0 BRA P1, `(.L_x_6) ;  /* 0x0000000800688947 */ /* 0x000fea0000800000 */
[----:B------:R-:W-:Y:S01]  /*12a0*/  IMAD R9, R22, -0x21131993, RZ ;  /* 0xdeece66d16097824 */ /* 0x000fe200078e02ff */
[----:B------:R-:W-:Y:S01]  /*12b0*/  BSSY.RECONVERGENT B1, `(.L_x_7) ;  /* 0x0000039000017945 */ /* 0x000fe20003800200 */
[----:B------:R-:W-:-:S04]  /*12c0*/  IMAD.WIDE.U32 R6, R8, -0x21131993, R4 ;  /* 0xdeece66d08067825 */ /* 0x000fc800078e0004 */
[----:B------:R-:W-:-:S05]  /*12d0*/  IMAD R9, R8, 0x5, R9 ;  /* 0x0000000508097824 */ /* 0x000fca00078e0209 */
[----:B------:R-:W-:-:S04]  /*12e0*/  IADD3 R9, PT, PT, R7, R9, RZ ;  /* 0x0000000907097210 */ /* 0x000fc80007ffe0ff */
[----:B------:R-:W-:-:S04]  /*12f0*/  LOP3.LUT R21, R9, 0xffff, RZ, 0xc0, !PT ;  /* 0x0000ffff09157812 */ /* 0x000fc800078ec0ff */
[----:B------:R-:W-:-:S05]  /*1300*/  SHF.R.U64 R8, R6, 0x11, R21 ;  /* 0x0000001106087819 */ /* 0x000fca0000001215 */
[----:B------:R-:W-:-:S04]  /*1310*/  IMAD.HI.U32 R25, R8, 0x55555556, RZ ;  /* 0x5555555608197827 */ /* 0x000fc800078e00ff */
[----:B------:R-:W-:-:S04]  /*1320*/  IMAD R25, R25, -0x3, R8 ;  /* 0xfffffffd19197824 */ /* 0x000fc800078e0208 */
[----:B------:R-:W-:-:S05]  /*1330*/  VIADD R26, R25, 0x1 ;  /* 0x00000001191a7836 */ /* 0x000fca0000000000 */
[----:B------:R-:W-:-:S04]  /*1340*/  LOP3.LUT R22, R26, 0xffff, RZ, 0xc0, !PT ;  /* 0x0000ffff1a167812 */ /* 0x000fc800078ec0ff */
[----:B------:R-:W-:-:S13]  /*1350*/  LOP3.LUT P0, RZ, R25, R22, RZ, 0xc0, !PT ;  /* 0x0000001619ff7212 */ /* 0x000fda000780c0ff */
[----:B------:R-:W-:Y:S05]  /*1360*/  @!P0 BRA `(.L_x_8) ;  /* 0x0000000000848947 */ /* 0x000fea0003800000 */
[----:B------:R-:W0:Y:S01]  /*1370*/  I2F.U16.RP R7, R26 ;  /* 0x0000001a00077306 */ /* 0x000e220000109000 */
[----:B------:R-:W-:Y:S01]  /*1380*/  IMAD.MOV R23, RZ, RZ, -R22 ;  /* 0x000000ffff177224 */ /* 0x000fe200078e0a16 */
[----:B------:R-:W-:Y:S01]  /*1390*/  BSSY.RECONVERGENT B2, `(.L_x_9) ;  /* 0x000001c000027945 */ /* 0x000fe20003800200 */
[----:B------:R-:W-:Y:S01]  /*13a0*/  IMAD.MOV.U32 R8, RZ, RZ, RZ ;  /* 0x000000ffff087224 */ /* 0x000fe200078e00ff */
[----:B------:R-:W-:-:S04]  /*13b0*/  ISETP.NE.U32.AND P0, PT, R22, RZ, PT ;  /* 0x000000ff1600720c */ /* 0x000fc80003f05070 */
[----:B0-----:R-:W0:Y:S02]  /*13c0*/  MUFU.RCP R7, R7 ;  /* 0x0000000700077308 */ /* 0x001e240000001000 */
[----:B0-----:R-:W-:-:S06]  /*13d0*/  VIADD R24, R7, 0xffffffe ;  /* 0x0ffffffe07187836 */ /* 0x001fcc0000000000 */
[----:B------:R-:W0:Y:S02]  /*13e0*/  F2I.FTZ.U32.TRUNC.NTZ R9, R24 ;  /* 0x0000001800097305 */ /* 0x000e24000021f000 */
[----:B0-----:R-:W-:-:S04]  /*13f0*/  IMAD R23, R23, R9, RZ ;  /* 0x0000000917177224 */ /* 0x001fc800078e02ff */
[----:B------:R-:W-:Y:S01]  /*1400*/  IMAD.HI.U32 R8, R9, R23, R8 ;  /* 0x0000001709087227 */ /* 0x000fe200078e0008 */
[----:B------:R-:W-:Y:S02]  /*1410*/  MOV R23, R6 ;  /* 0x0000000600177202 */ /* 0x000fe40000000f00 */
[----:B------:R-:W-:-:S07]  /*1420*/  LOP3.LUT R9, RZ, R22, RZ, 0x33, !PT ;  /* 0x00000016ff097212 */ /* 0x000fce00078e33ff */
.L_x_10:
[----:B------:R-:W-:-:S04]  /*1430*/  IMAD R6, R21, -0x21131993, RZ ;  /* 0xdeece66d15067824 */ /* 0x000fc800078e02ff */
[C---:B------:R-:W-:Y:S02]  /*1440*/  IMAD R21, R23.reuse, 0x5, R6 ;  /* 0x0000000517157824 */ /* 0x040fe400078e0206 */
[----:B------:R-:W-:-:S04]  /*1450*/  IMAD.WIDE.U32 R6, R23, -0x21131993, R4 ;  /* 0xdeece66d17067825 */ /* 0x000fc800078e0004 */
[----:B------:R-:W-:-:S05]  /*1460*/  IMAD.IADD R21, R7, 0x1, R21 ;  /* 0x0000000107157824 */ /* 0x000fca00078e0215 */
[----:B------:R-:W-:-:S04]  /*1470*/  LOP3.LUT R21, R21, 0xffff, RZ, 0xc0, !PT ;  /* 0x0000ffff15157812 */ /* 0x000fc800078ec0ff */
[----:B------:R-:W-:-:S05]  /*1480*/  SHF.R.U64 R23, R6, 0x11, R21 ;  /* 0x0000001106177819 */ /* 0x000fca0000001215 */
[----:B------:R-:W-:-:S04]  /*1490*/  IMAD.HI.U32 R7, R8, R23, RZ ;  /* 0x0000001708077227 */ /* 0x000fc800078e00ff */
[----:B------:R-:W-:-:S04]  /*14a0*/  IMAD.MOV R7, RZ, RZ, -R7 ;  /* 0x000000ffff077224 */ /* 0x000fc800078e0a07 */
[----:B------:R-:W-:-:S05]  /*14b0*/  IMAD R7, R22, R7, R23 ;  /* 0x0000000716077224 */ /* 0x000fca00078e0217 */
[----:B------:R-:W-:-:S13]  /*14c0*/  ISETP.GE.U32.AND P1, PT, R7, R22, PT ;  /* 0x000000160700720c */ /* 0x000fda0003f26070 */
[----:B------:R-:W-:-:S05]  /*14d0*/  @P1 IMAD.IADD R7, R7, 0x1, -R22 ;  /* 0x0000000107071824 */ /* 0x000fca00078e0a16 */
[----:B------:R-:W-:-:S13]  /*14e0*/  ISETP.GE.U32.AND P1, PT, R7, R22, PT ;  /* 0x000000160700720c */ /* 0x000fda0003f26070 */
[----:B------:R-:W-:-:S05]  /*14f0*/  @P1 IMAD.IADD R7, R7, 0x1, -R22 ;  /* 0x0000000107071824 */ /* 0x000fca00078e0a16 */
[----:B------:R-:W-:-:S04]  /*1500*/  SEL R24, R9, R7, !P0 ;  /* 0x0000000709187207 */ /* 0x000fc80004000000 */
[----:B------:R-:W-:Y:S02]  /*1510*/  IADD3 R7, PT, PT, R23, R25, -R24 ;  /* 0x0000001917077210 */ /* 0x000fe40007ffe818 */
[----:B------:R-:W-:Y:S02]  /*1520*/  MOV R23, R6 ;  /* 0x0000000600177202 */ /* 0x000fe40000000f00 */
[----:B------:R-:W-:-:S13]  /*1530*/  ISETP.GE.AND P1, PT, R7, RZ, PT ;  /* 0x000000ff0700720c */ /* 0x000fda0003f26270 */
[----:B------:R-:W-:Y:S05]  /*1540*/  @!P1 BRA `(.L_x_10) ;  /* 0xfffffffc00b89947 */ /* 0x000fea000383ffff */
[----:B------:R-:W-:Y:S05]  /*1550*/  BSYNC.RECONVERGENT B2 ;  /* 0x0000000000027941 */ /* 0x000fea0003800200 */
.L_x_9:
[----:B------:R-:W-:Y:S01]  /*1560*/  IMAD.MOV.U32 R6, RZ, RZ, R24 ;  /* 0x000000ffff067224 */ /* 0x000fe200078e0018 */
[----:B------:R-:W-:Y:S06]  /*1570*/  BRA `(.L_x_11) ;  /* 0x0000000000307947 */ /* 0x000fec0003800000 */
.L_x_8:
[----:B------:R-:W-:Y:S02]  /*1580*/  IMAD R7, R9, -0x21131993, RZ ;  /* 0xdeece66d09077824 */ /* 0x000fe400078e02ff */
[----:B------:R-:W-:-:S04]  /*1590*/  IMAD.WIDE.U32 R4, R6, -0x21131993, R4 ;  /* 0xdeece66d06047825 */ /* 0x000fc800078e0004 */
[----:B------:R-:W-:Y:S02]  /*15a0*/  IMAD R7, R6, 0x5, R7 ;  /* 0x0000000506077824 */ /* 0x000fe400078e0207 */
[----:B------:R-:W-:Y:S02]  /*15b0*/  IMAD.MOV.U32 R23, RZ, RZ, R4 ;  /* 0x000000ffff177224 */ /* 0x000fe400078e0004 */
[----:B------:R-:W-:-:S05]  /*15c0*/  IMAD.IADD R21, R5, 0x1, R7 ;  /* 0x0000000105157824 */ /* 0x000fca00078e0207 */
[----:B------:R-:W-:-:S04]  /*15d0*/  LOP3.LUT R21, R21, 0xffff, RZ, 0xc0, !PT ;  /* 0x0000ffff15157812 */ /* 0x000fc800078ec0ff */
[--C-:B------:R-:W-:Y:S02]  /*15e0*/  SHF.R.U32.HI R5, RZ, 0x11, R21.reuse ;  /* 0x00000011ff057819 */ /* 0x100fe40000011615 */
[----:B------:R-:W-:-:S03]  /*15f0*/  SHF.R.U64 R7, R4, 0x11, R21 ;  /* 0x0000001104077819 */ /* 0x000fc60000001215 */
[-C--:B------:R-:W-:Y:S02]  /*1600*/  IMAD R5, R5, R22.reuse, RZ ;  /* 0x0000001605057224 */ /* 0x080fe400078e02ff */
[----:B------:R-:W-:-:S04]  /*1610*/  IMAD.WIDE.U32 R6, R7, R22, RZ ;  /* 0x0000001607067225 */ /* 0x000fc800078e00ff */
[----:B------:R-:W-:-:S05]  /*1620*/  IMAD.IADD R5, R7, 0x1, R5 ;  /* 0x0000000107057824 */ /* 0x000fca00078e0205 */
[----:B------:R-:W-:-:S07]  /*1630*/  SHF.R.U64 R6, R6, 0x1f, R5 ;  /* 0x0000001f06067819 */ /* 0x000fce0000001205 */
.L_x_11:
[----:B------:R-:W-:Y:S05]  /*1640*/  BSYNC.RECONVERGENT B1 ;  /* 0x0000000000017941 */ /* 0x000fea0003800200 */
.L_x_7:
[----:B------:R-:W-:Y:S01]  /*1650*/  ISETP.NE.AND P0, PT, R19, RZ, PT ;  /* 0x000000ff1300720c */ /* 0x000fe20003f05270 */
[C---:B------:R-:W-:Y:S01]  /*1660*/  VIADD R22, R17.reuse, 0xffffffe0 ;  /* 0xffffffe011167836 */ /* 0x040fe20000000000 */
[----:B------:R-:W-:Y:S01]  /*1670*/  IADD3 R4, PT, PT, R20, -0x1, RZ ;  /* 0xffffffff14047810 */ /* 0x000fe20007ffe0ff */
[C---:B------:R-:W-:Y:S01]  /*1680*/  VIADD R8, R17.reuse, 0xffffffff ;  /* 0xffffffff11087836 */ /* 0x040fe20000000000 */
[----:B------:R-:W-:Y:S01]  /*1690*/  BSSY.RECONVERGENT B1, `(.L_x_12) ;  /* 0x000001d000017945 */ /* 0x000fe20003800200 */
[----:B------:R-:W-:Y:S02]  /*16a0*/  LOP3.LUT R18, R18, 0x7fff, RZ, 0xc0, !PT ;  /* 0x00007fff12127812 */ /* 0x000fe400078ec0ff */
[----:B------:R-:W-:Y:S01]  /*16b0*/  ISETP.GT.OR P1, PT, R4, R11, P0 ;  /* 0x0000000b0400720c */ /* 0x000fe20000724670 */
[--C-:B------:R-:W-:Y:S01]  /*16c0*/  IMAD R4, R17, 0x2, R1.reuse ;  /* 0x0000000211047824 */ /* 0x100fe200078e0201 */
[----:B------:R-:W-:Y:S01]  /*16d0*/  LEA R7, R22, R1, 0x1 ;  /* 0x0000000116077211 */ /* 0x000fe200078e08ff */
[----:B------:R-:W-:-:S10]  /*16e0*/  IMAD R5, R8, 0x2, R1 ;  /* 0x0000000208057824 */ /* 0x000fd400078e0201 */
[----:B------:R-:W-:Y:S05]  /*16f0*/  @P1 BRA `(.L_x_13) ;  /* 0x0000000000581947 */ /* 0x000fea0003800000 */
[----:B------:R-:W2:Y:S02]  /*1700*/  LDL.S16 R9, [R16+0x2] ;  /* 0x0000020010097983 */ /* 0x000ea40000100600 */
[----:B--2---:R-:W-:-:S13]  /*1710*/  ISETP.GT.AND P1, PT, R18, R9, PT ;  /* 0x000000091200720c */ /* 0x004fda0003f24270 */
[----:B------:R-:W-:Y:S05]  /*1720*/  @!P1 BRA `(.L_x_13) ;  /* 0x00000000004c9947 */ /* 0x000fea0003800000 */
[----:B------:R-:W2:Y:S02]  /*1730*/  LDL.S16 R9, [R5] ;  /* 0x0000000005097983 */ /* 0x000ea40000100600 */
[----:B--2---:R-:W-:-:S13]  /*1740*/  ISETP.GT.AND P1, PT, R18, R9, PT ;  /* 0x000000091200720c */ /* 0x004fda0003f24270 */
[----:B------:R-:W-:Y:S05]  /*1750*/  @!P1 BRA `(.L_x_13) ;  /* 0x0000000000409947 */ /* 0x000fea0003800000 */
[----:B------:R-:W2:Y:S02]  /*1760*/  LDL.S16 R9, [R16+0x40] ;  /* 0x0000400010097983 */ /* 0x000ea40000100600 */
[----:B--2---:R-:W-:-:S13]  /*1770*/  ISETP.GT.AND P1, PT, R18, R9, PT ;  /* 0x000000091200720c */ /* 0x004fda0003f24270 */
[----:B------:R-:W-:Y:S05]  /*1780*/  @!P1 BRA `(.L_x_13) ;  /* 0x0000000000349947 */ /* 0x000fea0003800000 */
[----:B------:R-:W2:Y:S02]  /*1790*/  LDL.S16 R9, [R7] ;  /* 0x0000000007097983 */ /* 0x000ea40000100600 */
[----:B--2---:R-:W-:-:S13]  /*17a0*/  ISETP.GT.AND P1, PT, R18, R9, PT ;  /* 0x000000091200720c */ /* 0x004fda0003f24270 */
[----:B------:R-:W-:Y:S05]  /*17b0*/  @!P1 BRA `(.L_x_13) ;  /* 0x0000000000289947 */ /* 0x000fea0003800000 */
[----:B------:R-:W2:Y:S01]  /*17c0*/  LDL.U16 R8, [R4] ;  /* 0x0000000004087983 */ /* 0x000ea20000100400 */
[----:B------:R-:W-:-:S05]  /*17d0*/  LOP3.LUT R22, R0, 0xffff, RZ, 0xc0, !PT ;  /* 0x0000ffff00167812 */ /* 0x000fca00078ec0ff */
[----:B------:R-:W-:Y:S02]  /*17e0*/  IMAD R22, R22, 0x2, R1 ;  /* 0x0000000216167824 */ /* 0x000fe400078e0201 */
[----:B--2---:R-:W-:-:S05]  /*17f0*/  VIADD R9, R8, 0x1 ;  /* 0x0000000108097836 */ /* 0x004fca0000000000 */
[----:B------:R0:W-:Y:S04]  /*1800*/  STL.U16 [R4], R9 ;  /* 0x0000000904007387 */ /* 0x0001e80000100400 */
[----:B------:R-:W2:Y:S01]  /*1810*/  LDL.U16 R22, [R22] ;  /* 0x0000000016167983 */ /* 0x000ea20000100400 */
[----:B------:R-:W-:Y:S02]  /*1820*/  PRMT R8, R8, 0x9910, RZ ;  /* 0x0000991008087816 */ /* 0x000fe400000000ff */
[----:B--2---:R-:W-:-:S04]  /*1830*/  PRMT R11, R22, 0x9910, RZ ;  /* 0x00009910160b7816 */ /* 0x004fc800000000ff */
[----:B------:R-:W-:-:S04]  /*1840*/  ISETP.GT.AND P1, PT, R11, R8, PT ;  /* 0x000000080b00720c */ /* 0x000fc80003f24270 */
[----:B0-----:R-:W-:-:S09]  /*1850*/  SEL R0, R0, R17, P1 ;  /* 0x0000001100007207 */ /* 0x001fd20000800000 */
.L_x_13:
[----:B------:R-:W-:Y:S05]  /*1860*/  BSYNC.RECONVERGENT B1 ;  /* 0x0000000000017941 */ /* 0x000fea0003800200 */
.L_x_12:
[----:B------:R-:W-:-:S13]  /*1870*/  ISETP.NE.AND P1, PT, R6, RZ, PT ;  /* 0x000000ff0600720c */ /* 0x000fda0003f25270 */
[----:B------:R-:W-:Y:S05]  /*1880*/  @!P1 BRA `(.L_x_6) ;  /* 0x0000000000ec9947 */ /* 0x000fea0003800000 */
[----:B------:R-:W2:Y:S01]  /*1890*/  LDL.S16 R9, [R16] ;  /* 0x0000000010097983 */ /* 0x000ea20000100600 */
[----:B------:R-:W-:Y:S01]  /*18a0*/  BSSY.RECONVERGENT B1, `(.L_x_14) ;  /* 0x000001b000017945 */ /* 0x000fe20003800200 */
[----:B--2---:R-:W-:-:S13]  /*18b0*/  ISETP.GT.OR P1, PT, R20, R9, P0 ;  /* 0x000000091400720c */ /* 0x004fda0000724670 */
[----:B------:R-:W-:Y:S05]  /*18c0*/  @P1 BRA `(.L_x_15) ;  /* 0x0000000000601947 */ /* 0x000fea0003800000 */
[----:B------:R-:W2:Y:S02]  /*18d0*/  LDL.S16 R9, [R16+0x2] ;  /* 0x0000020010097983 */ /* 0x000ea40000100600 */
[----:B--2---:R-:W-:-:S13]  /*18e0*/  ISETP.GE.AND P1, PT, R18, R9, PT ;  /* 0x000000091200720c */ /* 0x004fda0003f26270 */
[----:B------:R-:W-:Y:S05]  /*18f0*/  @!P1 BRA `(.L_x_15) ;  /* 0x0000000000549947 */ /* 0x000fea0003800000 */
[----:B------:R-:W2:Y:S02]  /*1900*/  LDL.S16 R9, [R5] ;  /* 0x0000000005097983 */ /* 0x000ea40000100600 */
[----:B--2---:R-:W-:-:S13]  /*1910*/  ISETP.GE.AND P1, PT, R18, R9, PT ;  /* 0x000000091200720c */ /* 0x004fda0003f26270 */
[----:B------:R-:W-:Y:S05]  /*1920*/  @!P1 BRA `(.L_x_15) ;  /* 0x0000000000489947 */ /* 0x000fea0003800000 */
[----:B------:R-:W2:Y:S02]  /*1930*/  LDL.S16 R9, [R16+0x40] ;  /* 0x0000400010097983 */ /* 0x000ea40000100600 */
[----:B--2---:R-:W-:-:S13]  /*1940*/  ISETP.GE.AND P1, PT, R18, R9, PT ;  /* 0x000000091200720c */ /* 0x004fda0003f26270 */
[----:B------:R-:W-:Y:S05]  /*1950*/  @!P1 BRA `(.L_x_15) ;  /* 0x00000000003c9947 */ /* 0x000fea0003800000 */
[----:B------:R-:W2:Y:S02]  /*1960*/  LDL.S16 R9, [R7] ;  /* 0x0000000007097983 */ /* 0x000ea40000100600 */
[----:B--2---:R-:W-:-:S13]  /*1970*/  ISETP.GE.AND P1, PT, R18, R9, PT ;  /* 0x000000091200720c */ /* 0x004fda0003f26270 */
        /* <DEDUP_REMOVED lines=8> */
[----:B--2---:R-:W-:Y:S02]  /*1a00*/  PRMT R22, R8, 0x9910, RZ ;  /* 0x0000991008167816 */ /* 0x004fe400000000ff */
[----:B------:R-:W-:-:S03]  /*1a10*/  MOV R8, R11 ;  /* 0x0000000b00087202 */ /* 0x000fc60000000f00 */
[----:B------:R-:W-:-:S05]  /*1a20*/  IMAD.MOV.U32 R11, RZ, RZ, R22 ;  /* 0x000000ffff0b7224 */ /* 0x000fca00078e0016 */
[----:B------:R-:W-:-:S04]  /*1a30*/  ISETP.GT.AND P1, PT, R11, R8, PT ;  /* 0x000000080b00720c */ /* 0x000fc80003f24270 */
[----:B0-----:R-:W-:-:S09]  /*1a40*/  SEL R0, R0, R17, P1 ;  /* 0x0000001100007207 */ /* 0x001fd20000800000 */
.L_x_15:
[----:B------:R-:W-:Y:S05]  /*1a50*/  BSYNC.RECONVERGENT B1 ;  /* 0x0000000000017941 */ /* 0x000fea0003800200 */
.L_x_14:
[----:B------:R-:W-:-:S13]  /*1a60*/  ISETP.NE.AND P1, PT, R6, 0x1, PT ;  /* 0x000000010600780c */ /* 0x000fda0003f25270 */
[----:B------:R-:W-:Y:S05]  /*1a70*/  @!P1 BRA `(.L_x_6) ;  /* 0x0000000000709947 */ /* 0x000fea0003800000 */
[----:B------:R-:W2:Y:S02]  /*1a80*/  LDL.S16 R9, [R16] ;  /* 0x0000000010097983 */ /* 0x000ea40000100600 */
[----:B--2---:R-:W-:-:S13]  /*1a90*/  ISETP.GE.OR P0, PT, R20, R9, P0 ;  /* 0x000000091400720c */ /* 0x004fda0000706670 */
[----:B------:R-:W-:Y:S05]  /*1aa0*/  @P0 BRA `(.L_x_6) ;  /* 0x0000000000640947 */ /* 0x000fea0003800000 */
[----:B------:R-:W2:Y:S01]  /*1ab0*/  LDL.S16 R6, [R16+0x2] ;  /* 0x0000020010067983 */ /* 0x000ea20000100600 */
[----:B------:R-:W-:-:S05]  /*1ac0*/  VIADD R18, R18, 0x2 ;  /* 0x0000000212127836 */ /* 0x000fca0000000000 */
        /* <DEDUP_REMOVED lines=23> */
.L_x_6:
[----:B------:R-:W-:Y:S05]  /*1c40*/  BSYNC.RECONVERGENT B0 ;  /* 0x0000000000007941 */ /* 0x000fea0003800200 */
.L_x_5:
[----:B------:R-:W-:-:S05]  /*1c50*/  VIADD R15, R15, 0x1 ;  /* 0x000000010f0f7836 */ /* 0x000fca0000000000 */
[----:B------:R-:W-:-:S04]  /*1c60*/  PRMT R4, R15, 0x9910, RZ ;  /* 0x000099100f047816 */ /* 0x000fc800000000ff */
[----:B------:R-:W-:-:S13]  /*1c70*/  ISETP.NE.AND P0, PT, R4, 0xa, PT ;  /* 0x0000000a0400780c */ /* 0x000fda0003f05270 */
[----:B------:R-:W-:Y:S05]  /*1c80*/  @P0 BRA `(.L_x_16) ;  /* 0xfffffff000940947 */ /* 0x000fea000383ffff */
[----:B------:R-:W-:-:S05]  /*1c90*/  LOP3.LUT R4, R0, 0xffff, RZ, 0xc0, !PT ;  /* 0x0000ffff00047812 */ /* 0x000fca00078ec0ff */
[----:B------:R-:W-:-:S06]  /*1ca0*/  IMAD R5, R4, 0x2, R1 ;  /* 0x0000000204057824 */ /* 0x000fcc00078e0201 */
[----:B------:R-:W2:Y:S02]  /*1cb0*/  LDL.U16 R5, [R5] ;  /* 0x0000000005057983 */ /* 0x000ea40000100400 */
[----:B--2---:R-:W-:-:S04]  /*1cc0*/  PRMT R4, R5, 0x9910, RZ ;  /* 0x0000991005047816 */ /* 0x004fc800000000ff */
[----:B------:R-:W-:-:S13]  /*1cd0*/  ISETP.GE.AND P0, PT, R4, 0x47, PT ;  /* 0x000000470400780c */ /* 0x000fda0003f06270 */
[----:B------:R-:W-:Y:S05]  /*1ce0*/  @P0 BRA `(.L_x_17) ;  /* 0x0000000000240947 */ /* 0x000fea0003800000 */
[----:B------:R-:W-:-:S04]  /*1cf0*/  IADD3 R10, PT, PT, R10, 0x1, RZ ;  /* 0x000000010a0a7810 */ /* 0x000fc80007ffe0ff */
[----:B------:R-:W-:-:S13]  /*1d00*/  ISETP.NE.AND P0, PT, R10, 0xa, PT ;  /* 0x0000000a0a00780c */ /* 0x000fda0003f05270 */
[----:B------:R-:W-:Y:S05]  /*1d10*/  @!P0 EXIT ;  /* 0x000000000000894d */ /* 0x000fea0003800000 */
[----:B------:R-:W-:Y:S01]  /*1d20*/  IMAD.MOV.U32 R5, RZ, RZ, -0x9 ;  /* 0xfffffff7ff057424 */ /* 0x000fe200078e00ff */
[----:B------:R-:W-:-:S03]  /*1d30*/  IADD3 R4, PT, PT, -R4, 0x47, RZ ;  /* 0x0000004704047810 */ /* 0x000fc60007ffe1ff */
[----:B------:R-:W-:-:S05]  /*1d40*/  IMAD R5, R10, R5, 0x5a ;  /* 0x0000005a0a057424 */ /* 0x000fca00078e0205 */
[----:B------:R-:W-:-:S13]  /*1d50*/  ISETP.GT.AND P0, PT, R4, R5, PT ;  /* 0x000000050400720c */ /* 0x000fda0003f04270 */
[----:B------:R-:W-:Y:S05]  /*1d60*/  @!P0 BRA `(.L_x_18) ;  /* 0xffffffec000c8947 */ /* 0x000fea000383ffff */
[----:B------:R-:W-:Y:S05]  /*1d70*/  EXIT ;  /* 0x000000000000794d */ /* 0x000fea0003800000 */
.L_x_17:
[----:B------:R-:W0:Y:S01]  /*1d80*/  S2R R7, SR_LANEID ;  /* 0x0000000000077919 */ /* 0x000e220000000000 */
[----:B------:R-:W-:Y:S01]  /*1d90*/  VOTEU.ANY UR6, UPT, PT ;  /* 0x0000000000067886 */ /* 0x000fe200038e0100 */
[----:B------:R-:W1:Y:S01]  /*1da0*/  LDC.64 R4, c[0x0][0x388] ;  /* 0x0000e200ff047b82 */ /* 0x000e620000000a00 */
[----:B------:R-:W0:Y:S08]  /*1db0*/  FLO.U32 R0, UR6 ;  /* 0x0000000600007d00 */ /* 0x000e3000080e0000 */
[----:B------:R-:W1:Y:S01]  /*1dc0*/  POPC R11, UR6 ;  /* 0x00000006000b7d09 */ /* 0x000e620008000000 */
[----:B0-----:R-:W-:Y:S01]  /*1dd0*/  ISETP.EQ.U32.AND P0, PT, R0, R7, PT ;  /* 0x000000070000720c */ /* 0x001fe20003f02070 */
[----:B------:R-:W0:Y:S01]  /*1de0*/  S2R R8, SR_LTMASK ;  /* 0x0000000000087919 */ /* 0x000e220000003900 */
[----:B------:R-:W2:Y:S11]  /*1df0*/  LDC.64 R6, c[0x0][0x390] ;  /* 0x0000e400ff067b82 */ /* 0x000eb60000000a00 */
[----:B-1----:R-:W3:Y:S01]  /*1e00*/  @P0 ATOMG.E.ADD.STRONG.GPU PT, R5, desc[UR4][R4.64], R11 ;  /* 0x8000000b040509a8 */ /* 0x002ee200081ef104 */
[----:B0-----:R-:W-:-:S06]  /*1e10*/  LOP3.LUT R8, R8, UR6, RZ, 0xc0, !PT ;  /* 0x0000000608087c12 */ /* 0x001fcc000f8ec0ff */
[----:B------:R-:W0:Y:S01]  /*1e20*/  POPC R8, R8 ;  /* 0x0000000800087309 */ /* 0x000e220000000000 */
[----:B---3--:R-:W0:Y:S02]  /*1e30*/  SHFL.IDX PT, R9, R5, R0, 0x1f ;  /* 0x00001f0005097589 */ /* 0x008e2400000e0000 */
[----:B0-----:R-:W-:-:S04]  /*1e40*/  IMAD.IADD R9, R9, 0x1, R8 ;  /* 0x0000000109097824 */ /* 0x001fc800078e0208 */
[----:B--2---:R-:W-:-:S05]  /*1e50*/  IMAD.WIDE R6, R9, 0x8, R6 ;  /* 0x0000000809067825 */ /* 0x004fca00078e0206 */
[----:B------:R-:W-:Y:S01]  /*1e60*/  STG.E.64 desc[UR4][R6.64], R2 ;  /* 0x0000000206007986 */ /* 0x000fe2000c101b04 */
[----:B------:R-:W-:Y:S05]  /*1e70*/  EXIT ;  /* 0x000000000000794d */ /* 0x000fea0003800000 */
.L_x_19:
[----:B------:R-:W-:-:S00]  /*1e80*/  BRA `(.L_x_19) ;  /* 0xfffffffc00fc7947 */ /* 0x000fc0000383ffff */
[----:B------:R-:W-:-:S00]  /*1e90*/  NOP ;  /* 0x0000000000007918 */ /* 0x000fc00000000000 */
        /* <DEDUP_REMOVED lines=14> */
.L_x_20:


//--------------------- .nv.shared.reserved.0     --------------------------
	.section	.nv.shared.reserved.0,"aw",@nobits
	.weak		__nv_reservedSMEM_offset_0_alias
	.size		__nv_reservedSMEM_offset_0_alias, 0, 64
	.other		__nv_reservedSMEM_offset_0_alias,@"STO_CUDA_RESERVED_SHARED STV_DEFAULT"
__nv_reservedSMEM_offset_0_alias:
	.zero		0
	.zero		64


//--------------------- .nv.constant0._Z5crackmPiPm --------------------------
	.section	.nv.constant0._Z5crackmPiPm,"a",@progbits
	.sectionflags	@""
	.align	4
.nv.constant0._Z5crackmPiPm:
	.zero		920


//--------------------- SYMBOLS --------------------------

	.type		.nv.reservedSmem.offset0,@object
	.size		.nv.reservedSmem.offset0,0x4
